//
// Generated by NVIDIA NVVM Compiler
//
// Compiler Build ID: CL-36424714
// Cuda compilation tools, release 13.0, V13.0.88
// Based on NVVM 20.0.0
//

.version 9.0
.target sm_100
.address_size 64

	// .globl	_Z18copy_matrix_kernelPKfPfi

.visible .entry _Z18copy_matrix_kernelPKfPfi(
	.param .u64 .ptr .align 1 _Z18copy_matrix_kernelPKfPfi_param_0,
	.param .u64 .ptr .align 1 _Z18copy_matrix_kernelPKfPfi_param_1,
	.param .u32 _Z18copy_matrix_kernelPKfPfi_param_2
)
{
	.reg .pred 	%p<2>;
	.reg .b32 	%r<7>;
	.reg .b32 	%f<2>;
	.reg .b64 	%rd<8>;

	ld.param.u64 	%rd1, [_Z18copy_matrix_kernelPKfPfi_param_0];
	ld.param.u64 	%rd2, [_Z18copy_matrix_kernelPKfPfi_param_1];
	ld.param.u32 	%r2, [_Z18copy_matrix_kernelPKfPfi_param_2];
	mov.u32 	%r3, %tid.x;
	mov.u32 	%r4, %ntid.x;
	mov.u32 	%r5, %ctaid.x;
	mad.lo.s32 	%r1, %r4, %r5, %r3;
	mul.lo.s32 	%r6, %r2, %r2;
	setp.ge.s32 	%p1, %r1, %r6;
	@%p1 bra 	$L__BB0_2;
	cvta.to.global.u64 	%rd3, %rd1;
	cvta.to.global.u64 	%rd4, %rd2;
	mul.wide.s32 	%rd5, %r1, 4;
	add.s64 	%rd6, %rd3, %rd5;
	ld.global.f32 	%f1, [%rd6];
	add.s64 	%rd7, %rd4, %rd5;
	st.global.f32 	[%rd7], %f1;
$L__BB0_2:
	ret;

}


// ===== COMPILED SASS (sm_100) =====

	.target	sm_100

	.elftype	@"ET_EXEC"


//--------------------- .note.nv.tkinfo           --------------------------
	.section	.note.nv.tkinfo,"",@"SHT_NOTE"
	.sectionflags	@"SHF_NOTE_NV_TKINFO"
	.tkinfo
        /*0018*/ 	.word	0x00000002
        /*0030*/ 	.string	""
        /*0030*/ 	.string	"ptxas"
        /*0030*/ 	.string	"Cuda compilation tools, release 13.0, V13.0.88"
        /*0030*/ 	.string	"Build cuda_13.0.r13.0/compiler.36424714_0"
        /*0030*/ 	.string	"-arch sm_100 -m 64 "



//--------------------- .note.nv.cuinfo           --------------------------
	.section	.note.nv.cuinfo,"",@"SHT_NOTE"
	.sectionflags	@"SHF_NOTE_NV_CUINFO"
        /*0018*/ 	.short	0x0002
        /*001a*/ 	.short	0x0064
        /*001c*/ 	.short	0x0082
	.zero		2


//--------------------- .nv.info                  --------------------------
	.section	.nv.info,"",@"SHT_CUDA_INFO"
	.align	4


	//----- nvinfo : EIATTR_REGCOUNT
	.align		4
        /*0000*/ 	.byte	0x04, 0x2f
        /*0002*/ 	.short	(.L_1 - .L_0)
	.align		4
.L_0:
        /*0004*/ 	.word	index@(_Z18copy_matrix_kernelPKfPfi)
        /*0008*/ 	.word	0x0000000a


	//----- nvinfo : EIATTR_FRAME_SIZE
	.align		4
.L_1:
        /*000c*/ 	.byte	0x04, 0x11
        /*000e*/ 	.short	(.L_3 - .L_2)
	.align		4
.L_2:
        /*0010*/ 	.word	index@(_Z18copy_matrix_kernelPKfPfi)
        /*0014*/ 	.word	0x00000000


	//----- nvinfo : EIATTR_MIN_STACK_SIZE
	.align		4
.L_3:
        /*0018*/ 	.byte	0x04, 0x12
        /*001a*/ 	.short	(.L_5 - .L_4)
	.align		4
.L_4:
        /*001c*/ 	.word	index@(_Z18copy_matrix_kernelPKfPfi)
        /*0020*/ 	.word	0x00000000
.L_5:


//--------------------- .nv.compat                --------------------------
	.section	.nv.compat,"",@"SHT_CUDA_COMPAT_INFO"
	.align	4
        /*0000*/ 	.byte	0x02, 0x09, 0x00, 0x00, 0x02, 0x02, 0x01, 0x00, 0x02, 0x05, 0x05, 0x00, 0x03, 0x07, 0x01, 0x01
        /*0010*/ 	.byte	0x02, 0x03, 0x00, 0x00, 0x02, 0x06, 0x01, 0x00, 0x04, 0x0b, 0x08, 0x00, 0x09, 0x00, 0x00, 0x00
        /*0020*/ 	.byte	0x00, 0x00, 0x00, 0x00


//--------------------- .nv.info._Z18copy_matrix_kernelPKfPfi --------------------------
	.section	.nv.info._Z18copy_matrix_kernelPKfPfi,"",@"SHT_CUDA_INFO"
	.sectionflags	@""
	.align	4


	//----- nvinfo : EIATTR_CUDA_API_VERSION
	.align		4
        /*0000*/ 	.byte	0x04, 0x37
        /*0002*/ 	.short	(.L_7 - .L_6)
.L_6:
        /*0004*/ 	.word	0x00000082


	//----- nvinfo : EIATTR_KPARAM_INFO
	.align		4
.L_7:
        /*0008*/ 	.byte	0x04, 0x17
        /*000a*/ 	.short	(.L_9 - .L_8)
.L_8:
        /*000c*/ 	.word	0x00000000
        /*0010*/ 	.short	0x0002
        /*0012*/ 	.short	0x0010
        /*0014*/ 	.byte	0x00, 0xf0, 0x11, 0x00


	//----- nvinfo : EIATTR_KPARAM_INFO
	.align		4
.L_9:
        /*0018*/ 	.byte	0x04, 0x17
        /*001a*/ 	.short	(.L_11 - .L_10)
.L_10:
        /*001c*/ 	.word	0x00000000
        /*0020*/ 	.short	0x0001
        /*0022*/ 	.short	0x0008
        /*0024*/ 	.byte	0x00, 0xf5, 0x21, 0x00


	//----- nvinfo : EIATTR_KPARAM_INFO
	.align		4
.L_11:
        /*0028*/ 	.byte	0x04, 0x17
        /*002a*/ 	.short	(.L_13 - .L_12)
.L_12:
        /*002c*/ 	.word	0x00000000
        /*0030*/ 	.short	0x0000
        /*0032*/ 	.short	0x0000
        /*0034*/ 	.byte	0x00, 0xf5, 0x21, 0x00


	//----- nvinfo : EIATTR_SPARSE_MMA_MASK
	.align		4
.L_13:
        /*0038*/ 	.byte	0x03, 0x50
        /*003a*/ 	.short	0x0000


	//----- nvinfo : EIATTR_MAXREG_COUNT
	.align		4
        /*003c*/ 	.byte	0x03, 0x1b
        /*003e*/ 	.short	0x00ff


	//----- nvinfo : EIATTR_MERCURY_ISA_VERSION
	.align		4
        /*0040*/ 	.byte	0x03, 0x5f
        /*0042*/ 	.short	0x0101


	//----- nvinfo : EIATTR_VRC_CTA_INIT_COUNT
	.align		4
        /*0044*/ 	.byte	0x02, 0x4a
	.zero		1
	.zero		1


	//----- nvinfo : EIATTR_EXIT_INSTR_OFFSETS
	.align		4
        /*0048*/ 	.byte	0x04, 0x1c
        /*004a*/ 	.short	(.L_15 - .L_14)


	//   ....[0]....
.L_14:
        /*004c*/ 	.word	0x00000080


	//   ....[1]....
        /*0050*/ 	.word	0x00000100


	//----- nvinfo : EIATTR_CBANK_PARAM_SIZE
	.align		4
.L_15:
        /*0054*/ 	.byte	0x03, 0x19
        /*0056*/ 	.short	0x0014


	//----- nvinfo : EIATTR_PARAM_CBANK
	.align		4
        /*0058*/ 	.byte	0x04, 0x0a
        /*005a*/ 	.short	(.L_17 - .L_16)
	.align		4
.L_16:
        /*005c*/ 	.word	index@(.nv.constant0._Z18copy_matrix_kernelPKfPfi)
        /*0060*/ 	.short	0x0380
        /*0062*/ 	.short	0x0014


	//----- nvinfo : EIATTR_SW_WAR
	.align		4
.L_17:
        /*0064*/ 	.byte	0x04, 0x36
        /*0066*/ 	.short	(.L_19 - .L_18)
.L_18:
        /*0068*/ 	.word	0x00000008
.L_19:


//--------------------- .nv.callgraph             --------------------------
	.section	.nv.callgraph,"",@"SHT_CUDA_CALLGRAPH"
	.align	4
	.sectionentsize	8
	.align		4
        /*0000*/ 	.word	0x00000000
	.align		4
        /*0004*/ 	.word	0xffffffff
	.align		4
        /*0008*/ 	.word	0x00000000
	.align		4
        /*000c*/ 	.word	0xfffffffe
	.align		4
        /*0010*/ 	.word	0x00000000
	.align		4
        /*0014*/ 	.word	0xfffffffd
	.align		4
        /*0018*/ 	.word	0x00000000
	.align		4
        /*001c*/ 	.word	0xfffffffc


//--------------------- .text._Z18copy_matrix_kernelPKfPfi --------------------------
	.section	.text._Z18copy_matrix_kernelPKfPfi,"ax",@progbits
	.align	128
        .global         _Z18copy_matrix_kernelPKfPfi
        .type           _Z18copy_matrix_kernelPKfPfi,@function
        .size           _Z18copy_matrix_kernelPKfPfi,(.L_x_1 - _Z18copy_matrix_kernelPKfPfi)
        .other          _Z18copy_matrix_kernelPKfPfi,@"STO_CUDA_ENTRY STV_DEFAULT"
_Z18copy_matrix_kernelPKfPfi:
.text._Z18copy_matrix_kernelPKfPfi:
[----:B------:R-:W-:Y:S01]  /*0000*/  LDC R1, c[0x0][0x37c] ;  /* 0x0000df00ff017b82 */ /* 0x000fe20000000800 */
[----:B------:R-:W0:Y:S01]  /*0010*/  S2R R7, SR_TID.X ;  /* 0x0000000000077919 */ /* 0x000e220000002100 */
[----:B------:R-:W1:Y:S01]  /*0020*/  LDCU UR4, c[0x0][0x390] ;  /* 0x00007200ff0477ac */ /* 0x000e620008000800 */
[----:B------:R-:W0:Y:S01]  /*0030*/  S2R R0, SR_CTAID.X ;  /* 0x0000000000007919 */ /* 0x000e220000002500 */
[----:B------:R-:W0:Y:S01]  /*0040*/  LDCU UR5, c[0x0][0x360] ;  /* 0x00006c00ff0577ac */ /* 0x000e220008000800 */
[----:B-1----:R-:W-:Y:S01]  /*0050*/  UIMAD UR4, UR4, UR4, URZ ;  /* 0x00000004040472a4 */ /* 0x002fe2000f8e02ff */
[----:B0-----:R-:W-:-:S05]  /*0060*/  IMAD R7, R0, UR5, R7 ;  /* 0x0000000500077c24 */ /* 0x001fca000f8e0207 */
[----:B------:R-:W-:-:S13]  /*0070*/  ISETP.GE.AND P0, PT, R7, UR4, PT ;  /* 0x0000000407007c0c */ /* 0x000fda000bf06270 */
[----:B------:R-:W-:Y:S05]  /*0080*/  @P0 EXIT ;  /* 0x000000000000094d */ /* 0x000fea0003800000 */
[----:B------:R-:W0:Y:S01]  /*0090*/  LDC.64 R2, c[0x0][0x380] ;  /* 0x0000e000ff027b82 */ /* 0x000e220000000a00 */
[----:B------:R-:W1:Y:S07]  /*00a0*/  LDCU.64 UR4, c[0x0][0x358] ;  /* 0x00006b00ff0477ac */ /* 0x000e6e0008000a00 */
[----:B------:R-:W2:Y:S01]  /*00b0*/  LDC.64 R4, c[0x0][0x388] ;  /* 0x0000e200ff047b82 */ /* 0x000ea20000000a00 */
[----:B0-----:R-:W-:-:S06]  /*00c0*/  IMAD.WIDE R2, R7, 0x4, R2 ;  /* 0x0000000407027825 */ /* 0x001fcc00078e0202 */
[----:B-1----:R-:W3:Y:S01]  /*00d0*/  LDG.E R3, desc[UR4][R2.64] ;  /* 0x0000000402037981 */ /* 0x002ee2000c1e1900 */
[----:B--2---:R-:W-:-:S05]  /*00e0*/  IMAD.WIDE R4, R7, 0x4, R4 ;  /* 0x0000000407047825 */ /* 0x004fca00078e0204 */
[----:B---3--:R-:W-:Y:S01]  /*00f0*/  STG.E desc[UR4][R4.64], R3 ;  /* 0x0000000304007986 */ /* 0x008fe2000c101904 */
[----:B------:R-:W-:Y:S05]  /*0100*/  EXIT ;  /* 0x000000000000794d */ /* 0x000fea0003800000 */
.L_x_0:
[----:B------:R-:W-:-:S00]  /*0110*/  BRA `(.L_x_0) ;  /* 0xfffffffc00fc7947 */ /* 0x000fc0000383ffff */
[----:B------:R-:W-:-:S00]  /*0120*/  NOP ;  /* 0x0000000000007918 */ /* 0x000fc00000000000 */
        /* <DEDUP_REMOVED lines=13> */
.L_x_1:


//--------------------- .nv.shared.reserved.0     --------------------------
	.section	.nv.shared.reserved.0,"aw",@nobits
	.weak		__nv_reservedSMEM_offset_0_alias
	.size		__nv_reservedSMEM_offset_0_alias, 0, 64
	.other		__nv_reservedSMEM_offset_0_alias,@"STO_CUDA_RESERVED_SHARED STV_DEFAULT"
__nv_reservedSMEM_offset_0_alias:
	.zero		0
	.zero		64


//--------------------- .nv.constant0._Z18copy_matrix_kernelPKfPfi --------------------------
	.section	.nv.constant0._Z18copy_matrix_kernelPKfPfi,"a",@progbits
	.sectionflags	@""
	.align	4
.nv.constant0._Z18copy_matrix_kernelPKfPfi:
	.zero		916


//--------------------- SYMBOLS --------------------------

	.type		.nv.reservedSmem.offset0,@object
	.size		.nv.reservedSmem.offset0,0x4
